	.headerflags	@"EF_CUDA_TEXMODE_UNIFIED EF_CUDA_64BIT_ADDRESS EF_CUDA_ACCELERATORS EF_CUDA_SM90 EF_CUDA_VIRTUAL_SM(EF_CUDA_SM90)"
	.elftype	@"ET_EXEC"


//--------------------- .nv.info                  --------------------------
	.section	.nv.info,"",@"SHT_CUDA_INFO"
	.align	4


	//----- nvinfo : EIATTR_REGCOUNT
	.align		4
        /*0000*/ 	.byte	0x04, 0x2f
        /*0002*/ 	.short	(.L_1 - .L_0)
	.align		4
.L_0:
        /*0004*/ 	.word	index@(triton_poi_fused_add_addmm_mul_86)
        /*0008*/ 	.word	0x00000015


	//----- nvinfo : EIATTR_MIN_STACK_SIZE
	.align		4
.L_1:
        /*000c*/ 	.byte	0x04, 0x12
        /*000e*/ 	.short	(.L_3 - .L_2)
	.align		4
.L_2:
        /*0010*/ 	.word	index@(triton_poi_fused_add_addmm_mul_86)
        /*0014*/ 	.word	0x00000000


	//----- nvinfo : EIATTR_FRAME_SIZE
	.align		4
.L_3:
        /*0018*/ 	.byte	0x04, 0x11
        /*001a*/ 	.short	(.L_5 - .L_4)
	.align		4
.L_4:
        /*001c*/ 	.word	index@(triton_poi_fused_add_addmm_mul_86)
        /*0020*/ 	.word	0x00000000


	//----- nvinfo : EIATTR_MIN_STACK_SIZE
	.align		4
.L_5:
        /*0024*/ 	.byte	0x04, 0x12
        /*0026*/ 	.short	(.L_7 - .L_6)
	.align		4
.L_6:
        /*0028*/ 	.word	index@(triton_poi_fused_add_addmm_mul_86)
        /*002c*/ 	.word	0x00000000
.L_7:


//--------------------- .nv.info.triton_poi_fused_add_addmm_mul_86 --------------------------
	.section	.nv.info.triton_poi_fused_add_addmm_mul_86,"",@"SHT_CUDA_INFO"
	.sectionflags	@""
	.align	4


	//----- nvinfo : EIATTR_CUDA_API_VERSION
	.align		4
        /*0000*/ 	.byte	0x04, 0x37
        /*0002*/ 	.short	(.L_9 - .L_8)
.L_8:
        /*0004*/ 	.word	0x0000007c


	//----- nvinfo : EIATTR_KPARAM_INFO
	.align		4
.L_9:
        /*0008*/ 	.byte	0x04, 0x17
        /*000a*/ 	.short	(.L_11 - .L_10)
.L_10:
        /*000c*/ 	.word	0x00000000
        /*0010*/ 	.short	0x0004
        /*0012*/ 	.short	0x0020
        /*0014*/ 	.byte	0x00, 0xf0, 0x11, 0x00


	//----- nvinfo : EIATTR_KPARAM_INFO
	.align		4
.L_11:
        /*0018*/ 	.byte	0x04, 0x17
        /*001a*/ 	.short	(.L_13 - .L_12)
.L_12:
        /*001c*/ 	.word	0x00000000
        /*0020*/ 	.short	0x0003
        /*0022*/ 	.short	0x0018
        /*0024*/ 	.byte	0x00, 0xf4, 0x21, 0x00


	//----- nvinfo : EIATTR_KPARAM_INFO
	.align		4
.L_13:
        /*0028*/ 	.byte	0x04, 0x17
        /*002a*/ 	.short	(.L_15 - .L_14)
.L_14:
        /*002c*/ 	.word	0x00000000
        /*0030*/ 	.short	0x0002
        /*0032*/ 	.short	0x0010
        /*0034*/ 	.byte	0x00, 0xf4, 0x21, 0x00


	//----- nvinfo : EIATTR_KPARAM_INFO
	.align		4
.L_15:
        /*0038*/ 	.byte	0x04, 0x17
        /*003a*/ 	.short	(.L_17 - .L_16)
.L_16:
        /*003c*/ 	.word	0x00000000
        /*0040*/ 	.short	0x0001
        /*0042*/ 	.short	0x0008
        /*0044*/ 	.byte	0x00, 0xf4, 0x21, 0x00


	//----- nvinfo : EIATTR_KPARAM_INFO
	.align		4
.L_17:
        /*0048*/ 	.byte	0x04, 0x17
        /*004a*/ 	.short	(.L_19 - .L_18)
.L_18:
        /*004c*/ 	.word	0x00000000
        /*0050*/ 	.short	0x0000
        /*0052*/ 	.short	0x0000
        /*0054*/ 	.byte	0x00, 0xf4, 0x21, 0x00


	//----- nvinfo : EIATTR_SPARSE_MMA_MASK
	.align		4
.L_19:
        /*0058*/ 	.byte	0x03, 0x50
        /*005a*/ 	.short	0x0000


	//----- nvinfo : EIATTR_MAXREG_COUNT
	.align		4
        /*005c*/ 	.byte	0x03, 0x1b
        /*005e*/ 	.short	0x00ff


	//----- nvinfo : EIATTR_EXIT_INSTR_OFFSETS
	.align		4
        /*0060*/ 	.byte	0x04, 0x1c
        /*0062*/ 	.short	(.L_21 - .L_20)


	//   ....[0]....
.L_20:
        /*0064*/ 	.word	0x000002e0


	//----- nvinfo : EIATTR_REQNTID
	.align		4
.L_21:
        /*0068*/ 	.byte	0x04, 0x10
        /*006a*/ 	.short	(.L_23 - .L_22)
.L_22:
        /*006c*/ 	.word	0x00000080
        /*0070*/ 	.word	0x00000001
        /*0074*/ 	.word	0x00000001


	//----- nvinfo : EIATTR_CBANK_PARAM_SIZE
	.align		4
.L_23:
        /*0078*/ 	.byte	0x03, 0x19
        /*007a*/ 	.short	0x0024


	//----- nvinfo : EIATTR_PARAM_CBANK
	.align		4
        /*007c*/ 	.byte	0x04, 0x0a
        /*007e*/ 	.short	(.L_25 - .L_24)
	.align		4
.L_24:
        /*0080*/ 	.word	index@(.nv.constant0.triton_poi_fused_add_addmm_mul_86)
        /*0084*/ 	.short	0x0210
        /*0086*/ 	.short	0x0024


	//----- nvinfo : EIATTR_SW_WAR
	.align		4
.L_25:
        /*0088*/ 	.byte	0x04, 0x36
        /*008a*/ 	.short	(.L_27 - .L_26)
.L_26:
        /*008c*/ 	.word	0x00000008
.L_27:


//--------------------- .nv.callgraph             --------------------------
	.section	.nv.callgraph,"",@"SHT_CUDA_CALLGRAPH"
	.align	4
	.sectionentsize	8
	.align		4
        /*0000*/ 	.word	0x00000000
	.align		4
        /*0004*/ 	.word	0xffffffff
	.align		4
        /*0008*/ 	.word	0x00000000
	.align		4
        /*000c*/ 	.word	0xfffffffe
	.align		4
        /*0010*/ 	.word	0x00000000
	.align		4
        /*0014*/ 	.word	0xfffffffd
	.align		4
        /*0018*/ 	.word	0x00000000
	.align		4
        /*001c*/ 	.word	0xfffffffc


//--------------------- .text.triton_poi_fused_add_addmm_mul_86 --------------------------
	.section	.text.triton_poi_fused_add_addmm_mul_86,"ax",@progbits
	.align	128
        .global         triton_poi_fused_add_addmm_mul_86
        .type           triton_poi_fused_add_addmm_mul_86,@function
        .size           triton_poi_fused_add_addmm_mul_86,(.L_x_1 - triton_poi_fused_add_addmm_mul_86)
        .other          triton_poi_fused_add_addmm_mul_86,@"STO_CUDA_ENTRY STV_DEFAULT"
triton_poi_fused_add_addmm_mul_86:
.text.triton_poi_fused_add_addmm_mul_86:
[----:B------:R-:W-:Y:S01]  /*0000*/  LDC R1, c[0x0][0x28] ;  /* 0x00000a00ff017b82 */ /* 0x000fe20000000800 */
[----:B------:R-:W1:Y:S07]  /*0010*/  S2R R0, SR_TID.X ;  /* 0x0000000000007919 */ /* 0x000e6e0000002100 */
[----:B------:R-:W2:Y:S01]  /*0020*/  LDC.64 R14, c[0x0][0x220] ;  /* 0x00008800ff0e7b82 */ /* 0x000ea20000000a00 */
[----:B------:R-:W-:Y:S01]  /*0030*/  ULDC.64 UR4, c[0x0][0x208] ;  /* 0x0000820000047ab9 */ /* 0x000fe20000000a00 */
[----:B------:R-:W3:Y:S06]  /*0040*/  S2R R3, SR_CTAID.X ;  /* 0x0000000000037919 */ /* 0x000eec0000002500 */
[----:B------:R-:W4:Y:S01]  /*0050*/  LDC.64 R6, c[0x0][0x210] ;  /* 0x00008400ff067b82 */ /* 0x000f220000000a00 */
[----:B-1----:R-:W-:-:S04]  /*0060*/  SHF.L.U32 R0, R0, 0x1, RZ ;  /* 0x0000000100007819 */ /* 0x002fc800000006ff */
[----:B------:R-:W-:-:S04]  /*0070*/  LOP3.LUT R0, R0, 0xfe, RZ, 0xc0, !PT ;  /* 0x000000fe00007812 */ /* 0x000fc800078ec0ff */
[----:B---3--:R-:W-:Y:S02]  /*0080*/  LEA R0, R3, R0, 0x8 ;  /* 0x0000000003007211 */ /* 0x008fe400078e40ff */
[----:B------:R-:W1:Y:S02]  /*0090*/  LDC.64 R2, c[0x0][0x218] ;  /* 0x00008600ff027b82 */ /* 0x000e640000000a00 */
[----:B------:R-:W-:Y:S01]  /*00a0*/  SHF.R.S32.HI R5, RZ, 0x1f, R0 ;  /* 0x0000001fff057819 */ /* 0x000fe20000011400 */
[----:B------:R-:W-:-:S03]  /*00b0*/  IMAD.HI R4, R0, 0x38e38e39, RZ ;  /* 0x38e38e3900047827 */ /* 0x000fc600078e02ff */
[----:B------:R-:W-:Y:S02]  /*00c0*/  LEA.HI R10, R5, R0, RZ, 0x9 ;  /* 0x00000000050a7211 */ /* 0x000fe400078f48ff */
[----:B------:R-:W-:Y:S02]  /*00d0*/  SHF.R.U32.HI R9, RZ, 0x1f, R4 ;  /* 0x0000001fff097819 */ /* 0x000fe40000011604 */
[----:B------:R-:W-:Y:S02]  /*00e0*/  LOP3.LUT R5, R10, 0xfffffe00, RZ, 0xc0, !PT ;  /* 0xfffffe000a057812 */ /* 0x000fe400078ec0ff */
[----:B------:R-:W-:Y:S02]  /*00f0*/  LEA.HI.SX32 R4, R4, R9, 0x15 ;  /* 0x0000000904047211 */ /* 0x000fe400078faaff */
[----:B------:R-:W-:-:S05]  /*0100*/  IADD3 R5, R0, -R5, RZ ;  /* 0x8000000500057210 */ /* 0x000fca0007ffe0ff */
[----:B------:R-:W-:Y:S02]  /*0110*/  IMAD R13, R4, 0x2400, R5 ;  /* 0x00002400040d7824 */ /* 0x000fe400078e0205 */
[----:B--2---:R-:W-:-:S03]  /*0120*/  IMAD.WIDE R14, R5, 0x4, R14 ;  /* 0x00000004050e7825 */ /* 0x004fc600078e020e */
[----:B------:R-:W-:Y:S01]  /*0130*/  IADD3 R9, R13, 0x2000, RZ ;  /* 0x000020000d097810 */ /* 0x000fe20007ffe0ff */
[----:B------:R-:W-:-:S04]  /*0140*/  IMAD R11, R4, -0x2200, R13 ;  /* 0xffffde00040b7824 */ /* 0x000fc800078e020d */
[----:B-1----:R-:W-:Y:S02]  /*0150*/  IMAD.WIDE R4, R11, 0x4, R2 ;  /* 0x000000040b047825 */ /* 0x002fe400078e0202 */
[----:B------:R-:W2:Y:S02]  /*0160*/  LDG.E.EL.64 R2, desc[UR4][R14.64] ;  /* 0x000000040e027981 */ /* 0x000ea4000c2e1b00 */
[--C-:B----4-:R-:W-:Y:S02]  /*0170*/  IMAD.WIDE R8, R9, 0x4, R6.reuse ;  /* 0x0000000409087825 */ /* 0x110fe400078e0206 */
[----:B------:R-:W2:Y:S02]  /*0180*/  LDG.E.EL.64 R4, desc[UR4][R4.64] ;  /* 0x0000000404047981 */ /* 0x000ea4000c2e1b00 */
[--C-:B------:R-:W-:Y:S02]  /*0190*/  IMAD.WIDE R12, R13, 0x4, R6.reuse ;  /* 0x000000040d0c7825 */ /* 0x100fe400078e0206 */
[----:B------:R-:W3:Y:S02]  /*01a0*/  LDG.E.EL.64 R8, desc[UR4][R8.64] ;  /* 0x0000000408087981 */ /* 0x000ee4000c2e1b00 */
[----:B------:R-:W-:-:S02]  /*01b0*/  IMAD.WIDE R6, R0, 0x4, R6 ;  /* 0x0000000400067825 */ /* 0x000fc400078e0206 */
[----:B------:R-:W4:Y:S04]  /*01c0*/  LDG.E.EL.64 R12, desc[UR4][R12.64+0x7800] ;  /* 0x007800040c0c7981 */ /* 0x000f28000c2e1b00 */
[----:B------:R-:W4:Y:S01]  /*01d0*/  LDG.E.64 R6, desc[UR4][R6.64] ;  /* 0x0000000406067981 */ /* 0x000f22000c1e1b00 */
[----:B------:R-:W-:Y:S02]  /*01e0*/  SHF.R.S32.HI R16, RZ, 0x9, R10 ;  /* 0x00000009ff107819 */ /* 0x000fe4000001140a */
[----:B------:R-:W1:Y:S03]  /*01f0*/  LDC.64 R10, c[0x0][0x228] ;  /* 0x00008a00ff0a7b82 */ /* 0x000e660000000a00 */
[----:B------:R-:W-:-:S05]  /*0200*/  IMAD.HI R17, R16, 0x38e38e39, RZ ;  /* 0x38e38e3910117827 */ /* 0x000fca00078e02ff */
[----:B------:R-:W-:-:S04]  /*0210*/  SHF.R.U32.HI R18, RZ, 0x1f, R17 ;  /* 0x0000001fff127819 */ /* 0x000fc80000011611 */
[----:B------:R-:W-:-:S05]  /*0220*/  LEA.HI.SX32 R17, R17, R18, 0x1e ;  /* 0x0000001211117211 */ /* 0x000fca00078ff2ff */
[----:B------:R-:W-:-:S05]  /*0230*/  IMAD R17, R17, -0x12, R16 ;  /* 0xffffffee11117824 */ /* 0x000fca00078e0210 */
[C---:B------:R-:W-:Y:S02]  /*0240*/  ISETP.NE.AND P0, PT, R17.reuse, 0x10, PT ;  /* 0x000000101100780c */ /* 0x040fe40003f05270 */
[----:B------:R-:W-:Y:S01]  /*0250*/  ISETP.NE.AND P1, PT, R17, 0xf, PT ;  /* 0x0000000f1100780c */ /* 0x000fe20003f25270 */
[----:B-1----:R-:W-:-:S04]  /*0260*/  IMAD.WIDE R10, R0, 0x4, R10 ;  /* 0x00000004000a7825 */ /* 0x002fc800078e020a */
[----:B--2---:R-:W-:Y:S01]  /*0270*/  FADD R15, R4, R2 ;  /* 0x00000002040f7221 */ /* 0x004fe20000000000 */
[----:B------:R-:W-:-:S03]  /*0280*/  FADD R2, R5, R3 ;  /* 0x0000000305027221 */ /* 0x000fc60000000000 */
[----:B---3--:R-:W-:Y:S01]  /*0290*/  FADD R8, R8, R15 ;  /* 0x0000000f08087221 */ /* 0x008fe20000000000 */
[----:B------:R-:W-:Y:S01]  /*02a0*/  FADD R9, R9, R2 ;  /* 0x0000000209097221 */ /* 0x000fe20000000000 */
[----:B----4-:R-:W-:Y:S02]  /*02b0*/  @P0 SEL R8, R12, R6, !P1 ;  /* 0x000000060c080207 */ /* 0x010fe40004800000 */
[----:B------:R-:W-:-:S05]  /*02c0*/  @P0 SEL R9, R13, R7, !P1 ;  /* 0x000000070d090207 */ /* 0x000fca0004800000 */
[----:B------:R-:W-:Y:S01]  /*02d0*/  STG.E.64 desc[UR4][R10.64], R8 ;  /* 0x000000080a007986 */ /* 0x000fe2000c101b04 */
[----:B------:R-:W-:Y:S05]  /*02e0*/  EXIT ;  /* 0x000000000000794d */ /* 0x000fea0003800000 */
.L_x_0:
[----:B------:R-:W-:-:S00]  /*02f0*/  BRA `(.L_x_0) ;  /* 0xfffffffc00fc7947 */ /* 0x000fc0000383ffff */
[----:B------:R-:W-:-:S00]  /*0300*/  NOP ;  /* 0x0000000000007918 */ /* 0x000fc00000000000 */
[----:B------:R-:W-:-:S00]  /*0310*/  NOP ;  /* 0x0000000000007918 */ /* 0x000fc00000000000 */
[----:B------:R-:W-:-:S00]  /*0320*/  NOP ;  /* 0x0000000000007918 */ /* 0x000fc00000000000 */
[----:B------:R-:W-:-:S00]  /*0330*/  NOP ;  /* 0x0000000000007918 */ /* 0x000fc00000000000 */
[----:B------:R-:W-:-:S00]  /*0340*/  NOP ;  /* 0x0000000000007918 */ /* 0x000fc00000000000 */
[----:B------:R-:W-:-:S00]  /*0350*/  NOP ;  /* 0x0000000000007918 */ /* 0x000fc00000000000 */
[----:B------:R-:W-:-:S00]  /*0360*/  NOP ;  /* 0x0000000000007918 */ /* 0x000fc00000000000 */
[----:B------:R-:W-:-:S00]  /*0370*/  NOP ;  /* 0x0000000000007918 */ /* 0x000fc00000000000 */
.L_x_1:


//--------------------- .nv.constant0.triton_poi_fused_add_addmm_mul_86 --------------------------
	.section	.nv.constant0.triton_poi_fused_add_addmm_mul_86,"a",@progbits
	.sectionflags	@""
	.align	4
.nv.constant0.triton_poi_fused_add_addmm_mul_86:
	.zero		564
